//
// Generated by NVIDIA NVVM Compiler
//
// Compiler Build ID: CL-36424714
// Cuda compilation tools, release 13.0, V13.0.88
// Based on NVVM 20.0.0
//

.version 9.0
.target sm_100
.address_size 64

	// .globl	_Z10naiveSgemmPfS_S_iii

.visible .entry _Z10naiveSgemmPfS_S_iii(
	.param .u64 .ptr .align 1 _Z10naiveSgemmPfS_S_iii_param_0,
	.param .u64 .ptr .align 1 _Z10naiveSgemmPfS_S_iii_param_1,
	.param .u64 .ptr .align 1 _Z10naiveSgemmPfS_S_iii_param_2,
	.param .u32 _Z10naiveSgemmPfS_S_iii_param_3,
	.param .u32 _Z10naiveSgemmPfS_S_iii_param_4,
	.param .u32 _Z10naiveSgemmPfS_S_iii_param_5
)
{
	.reg .pred 	%p<13>;
	.reg .b32 	%r<46>;
	.reg .b32 	%f<68>;
	.reg .b64 	%rd<40>;

	ld.param.u64 	%rd5, [_Z10naiveSgemmPfS_S_iii_param_0];
	ld.param.u64 	%rd6, [_Z10naiveSgemmPfS_S_iii_param_1];
	ld.param.u64 	%rd4, [_Z10naiveSgemmPfS_S_iii_param_2];
	ld.param.u32 	%r22, [_Z10naiveSgemmPfS_S_iii_param_3];
	ld.param.u32 	%r23, [_Z10naiveSgemmPfS_S_iii_param_4];
	ld.param.u32 	%r21, [_Z10naiveSgemmPfS_S_iii_param_5];
	cvta.to.global.u64 	%rd1, %rd6;
	cvta.to.global.u64 	%rd2, %rd5;
	mov.u32 	%r24, %ctaid.x;
	mov.u32 	%r25, %ntid.x;
	mov.u32 	%r26, %tid.x;
	mad.lo.s32 	%r1, %r24, %r25, %r26;
	mov.u32 	%r27, %ctaid.y;
	mov.u32 	%r28, %ntid.y;
	mov.u32 	%r29, %tid.y;
	mad.lo.s32 	%r30, %r27, %r28, %r29;
	setp.ge.s32 	%p1, %r1, %r22;
	setp.ge.s32 	%p2, %r30, %r23;
	or.pred  	%p3, %p1, %p2;
	@%p3 bra 	$L__BB0_14;
	setp.lt.s32 	%p4, %r21, 1;
	mov.f32 	%f67, 0f00000000;
	@%p4 bra 	$L__BB0_13;
	mul.lo.s32 	%r3, %r21, %r1;
	and.b32  	%r4, %r21, 7;
	setp.lt.u32 	%p5, %r21, 8;
	mov.f32 	%f67, 0f00000000;
	mov.b32 	%r44, 0;
	@%p5 bra 	$L__BB0_5;
	and.b32  	%r44, %r21, 2147483640;
	neg.s32 	%r42, %r44;
	shl.b32 	%r7, %r23, 3;
	add.s64 	%rd3, %rd2, 16;
	mov.f32 	%f67, 0f00000000;
	mul.wide.s32 	%rd11, %r23, 4;
	mov.u32 	%r40, %r3;
	mov.u32 	%r41, %r30;
$L__BB0_4:
	.pragma "nounroll";
	mul.wide.s32 	%rd7, %r40, 4;
	add.s64 	%rd8, %rd3, %rd7;
	ld.global.f32 	%f17, [%rd8+-16];
	mul.wide.s32 	%rd9, %r41, 4;
	add.s64 	%rd10, %rd1, %rd9;
	ld.global.f32 	%f18, [%rd10];
	fma.rn.f32 	%f19, %f17, %f18, %f67;
	ld.global.f32 	%f20, [%rd8+-12];
	add.s64 	%rd12, %rd10, %rd11;
	ld.global.f32 	%f21, [%rd12];
	fma.rn.f32 	%f22, %f20, %f21, %f19;
	ld.global.f32 	%f23, [%rd8+-8];
	add.s64 	%rd13, %rd12, %rd11;
	ld.global.f32 	%f24, [%rd13];
	fma.rn.f32 	%f25, %f23, %f24, %f22;
	ld.global.f32 	%f26, [%rd8+-4];
	add.s64 	%rd14, %rd13, %rd11;
	ld.global.f32 	%f27, [%rd14];
	fma.rn.f32 	%f28, %f26, %f27, %f25;
	ld.global.f32 	%f29, [%rd8];
	add.s64 	%rd15, %rd14, %rd11;
	ld.global.f32 	%f30, [%rd15];
	fma.rn.f32 	%f31, %f29, %f30, %f28;
	ld.global.f32 	%f32, [%rd8+4];
	add.s64 	%rd16, %rd15, %rd11;
	ld.global.f32 	%f33, [%rd16];
	fma.rn.f32 	%f34, %f32, %f33, %f31;
	ld.global.f32 	%f35, [%rd8+8];
	add.s64 	%rd17, %rd16, %rd11;
	ld.global.f32 	%f36, [%rd17];
	fma.rn.f32 	%f37, %f35, %f36, %f34;
	ld.global.f32 	%f38, [%rd8+12];
	add.s64 	%rd18, %rd17, %rd11;
	ld.global.f32 	%f39, [%rd18];
	fma.rn.f32 	%f67, %f38, %f39, %f37;
	add.s32 	%r42, %r42, 8;
	add.s32 	%r41, %r41, %r7;
	add.s32 	%r40, %r40, 8;
	setp.ne.s32 	%p6, %r42, 0;
	@%p6 bra 	$L__BB0_4;
$L__BB0_5:
	setp.eq.s32 	%p7, %r4, 0;
	@%p7 bra 	$L__BB0_13;
	and.b32  	%r15, %r21, 3;
	setp.lt.u32 	%p8, %r4, 4;
	@%p8 bra 	$L__BB0_8;
	add.s32 	%r32, %r44, %r3;
	mul.wide.s32 	%rd19, %r32, 4;
	add.s64 	%rd20, %rd2, %rd19;
	ld.global.f32 	%f41, [%rd20];
	mad.lo.s32 	%r33, %r44, %r23, %r30;
	mul.wide.s32 	%rd21, %r33, 4;
	add.s64 	%rd22, %rd1, %rd21;
	ld.global.f32 	%f42, [%rd22];
	fma.rn.f32 	%f43, %f41, %f42, %f67;
	ld.global.f32 	%f44, [%rd20+4];
	mul.wide.s32 	%rd23, %r23, 4;
	add.s64 	%rd24, %rd22, %rd23;
	ld.global.f32 	%f45, [%rd24];
	fma.rn.f32 	%f46, %f44, %f45, %f43;
	ld.global.f32 	%f47, [%rd20+8];
	add.s64 	%rd25, %rd24, %rd23;
	ld.global.f32 	%f48, [%rd25];
	fma.rn.f32 	%f49, %f47, %f48, %f46;
	ld.global.f32 	%f50, [%rd20+12];
	add.s64 	%rd26, %rd25, %rd23;
	ld.global.f32 	%f51, [%rd26];
	fma.rn.f32 	%f67, %f50, %f51, %f49;
	add.s32 	%r44, %r44, 4;
$L__BB0_8:
	setp.eq.s32 	%p9, %r15, 0;
	@%p9 bra 	$L__BB0_13;
	setp.eq.s32 	%p10, %r15, 1;
	@%p10 bra 	$L__BB0_11;
	add.s32 	%r34, %r44, %r3;
	mul.wide.s32 	%rd27, %r34, 4;
	add.s64 	%rd28, %rd2, %rd27;
	ld.global.f32 	%f53, [%rd28];
	mad.lo.s32 	%r35, %r44, %r23, %r30;
	mul.wide.s32 	%rd29, %r35, 4;
	add.s64 	%rd30, %rd1, %rd29;
	ld.global.f32 	%f54, [%rd30];
	fma.rn.f32 	%f55, %f53, %f54, %f67;
	ld.global.f32 	%f56, [%rd28+4];
	mul.wide.s32 	%rd31, %r23, 4;
	add.s64 	%rd32, %rd30, %rd31;
	ld.global.f32 	%f57, [%rd32];
	fma.rn.f32 	%f67, %f56, %f57, %f55;
	add.s32 	%r44, %r44, 2;
$L__BB0_11:
	and.b32  	%r36, %r21, 1;
	setp.eq.b32 	%p11, %r36, 1;
	not.pred 	%p12, %p11;
	@%p12 bra 	$L__BB0_13;
	add.s32 	%r37, %r44, %r3;
	mul.wide.s32 	%rd33, %r37, 4;
	add.s64 	%rd34, %rd2, %rd33;
	ld.global.f32 	%f58, [%rd34];
	mad.lo.s32 	%r38, %r44, %r23, %r30;
	mul.wide.s32 	%rd35, %r38, 4;
	add.s64 	%rd36, %rd1, %rd35;
	ld.global.f32 	%f59, [%rd36];
	fma.rn.f32 	%f67, %f58, %f59, %f67;
$L__BB0_13:
	mad.lo.s32 	%r39, %r23, %r1, %r30;
	cvta.to.global.u64 	%rd37, %rd4;
	mul.wide.s32 	%rd38, %r39, 4;
	add.s64 	%rd39, %rd37, %rd38;
	st.global.f32 	[%rd39], %f67;
$L__BB0_14:
	ret;

}
	// .globl	_Z15SgemmCoalescingPfS_S_iii
.visible .entry _Z15SgemmCoalescingPfS_S_iii(
	.param .u64 .ptr .align 1 _Z15SgemmCoalescingPfS_S_iii_param_0,
	.param .u64 .ptr .align 1 _Z15SgemmCoalescingPfS_S_iii_param_1,
	.param .u64 .ptr .align 1 _Z15SgemmCoalescingPfS_S_iii_param_2,
	.param .u32 _Z15SgemmCoalescingPfS_S_iii_param_3,
	.param .u32 _Z15SgemmCoalescingPfS_S_iii_param_4,
	.param .u32 _Z15SgemmCoalescingPfS_S_iii_param_5
)
{
	.reg .pred 	%p<13>;
	.reg .b32 	%r<50>;
	.reg .b32 	%f<68>;
	.reg .b64 	%rd<40>;

	ld.param.u64 	%rd5, [_Z15SgemmCoalescingPfS_S_iii_param_0];
	ld.param.u64 	%rd6, [_Z15SgemmCoalescingPfS_S_iii_param_1];
	ld.param.u64 	%rd4, [_Z15SgemmCoalescingPfS_S_iii_param_2];
	ld.param.u32 	%r22, [_Z15SgemmCoalescingPfS_S_iii_param_3];
	ld.param.u32 	%r23, [_Z15SgemmCoalescingPfS_S_iii_param_4];
	ld.param.u32 	%r21, [_Z15SgemmCoalescingPfS_S_iii_param_5];
	cvta.to.global.u64 	%rd1, %rd6;
	cvta.to.global.u64 	%rd2, %rd5;
	mov.u32 	%r24, %ntid.x;
	mov.u32 	%r25, %tid.y;
	mov.u32 	%r26, %tid.x;
	mad.lo.s32 	%r27, %r24, %r25, %r26;
	mov.u32 	%r28, %ctaid.x;
	div.u32 	%r29, %r27, %r24;
	mad.lo.s32 	%r1, %r28, %r24, %r29;
	mov.u32 	%r30, %ctaid.y;
	mov.u32 	%r31, %ntid.y;
	mul.lo.s32 	%r32, %r29, %r24;
	sub.s32 	%r33, %r27, %r32;
	mad.lo.s32 	%r34, %r30, %r31, %r33;
	setp.ge.s32 	%p1, %r1, %r22;
	setp.ge.s32 	%p2, %r34, %r23;
	or.pred  	%p3, %p1, %p2;
	@%p3 bra 	$L__BB1_14;
	setp.lt.s32 	%p4, %r21, 1;
	mov.f32 	%f67, 0f00000000;
	@%p4 bra 	$L__BB1_13;
	mul.lo.s32 	%r3, %r1, %r21;
	and.b32  	%r4, %r21, 7;
	setp.lt.u32 	%p5, %r21, 8;
	mov.f32 	%f67, 0f00000000;
	mov.b32 	%r48, 0;
	@%p5 bra 	$L__BB1_5;
	and.b32  	%r48, %r21, 2147483640;
	neg.s32 	%r46, %r48;
	shl.b32 	%r7, %r23, 3;
	add.s64 	%rd3, %rd2, 16;
	mov.f32 	%f67, 0f00000000;
	mul.wide.s32 	%rd11, %r23, 4;
	mov.u32 	%r44, %r3;
	mov.u32 	%r45, %r34;
$L__BB1_4:
	.pragma "nounroll";
	mul.wide.s32 	%rd7, %r44, 4;
	add.s64 	%rd8, %rd3, %rd7;
	ld.global.f32 	%f17, [%rd8+-16];
	mul.wide.s32 	%rd9, %r45, 4;
	add.s64 	%rd10, %rd1, %rd9;
	ld.global.f32 	%f18, [%rd10];
	fma.rn.f32 	%f19, %f17, %f18, %f67;
	ld.global.f32 	%f20, [%rd8+-12];
	add.s64 	%rd12, %rd10, %rd11;
	ld.global.f32 	%f21, [%rd12];
	fma.rn.f32 	%f22, %f20, %f21, %f19;
	ld.global.f32 	%f23, [%rd8+-8];
	add.s64 	%rd13, %rd12, %rd11;
	ld.global.f32 	%f24, [%rd13];
	fma.rn.f32 	%f25, %f23, %f24, %f22;
	ld.global.f32 	%f26, [%rd8+-4];
	add.s64 	%rd14, %rd13, %rd11;
	ld.global.f32 	%f27, [%rd14];
	fma.rn.f32 	%f28, %f26, %f27, %f25;
	ld.global.f32 	%f29, [%rd8];
	add.s64 	%rd15, %rd14, %rd11;
	ld.global.f32 	%f30, [%rd15];
	fma.rn.f32 	%f31, %f29, %f30, %f28;
	ld.global.f32 	%f32, [%rd8+4];
	add.s64 	%rd16, %rd15, %rd11;
	ld.global.f32 	%f33, [%rd16];
	fma.rn.f32 	%f34, %f32, %f33, %f31;
	ld.global.f32 	%f35, [%rd8+8];
	add.s64 	%rd17, %rd16, %rd11;
	ld.global.f32 	%f36, [%rd17];
	fma.rn.f32 	%f37, %f35, %f36, %f34;
	ld.global.f32 	%f38, [%rd8+12];
	add.s64 	%rd18, %rd17, %rd11;
	ld.global.f32 	%f39, [%rd18];
	fma.rn.f32 	%f67, %f38, %f39, %f37;
	add.s32 	%r46, %r46, 8;
	add.s32 	%r45, %r45, %r7;
	add.s32 	%r44, %r44, 8;
	setp.ne.s32 	%p6, %r46, 0;
	@%p6 bra 	$L__BB1_4;
$L__BB1_5:
	setp.eq.s32 	%p7, %r4, 0;
	@%p7 bra 	$L__BB1_13;
	and.b32  	%r15, %r21, 3;
	setp.lt.u32 	%p8, %r4, 4;
	@%p8 bra 	$L__BB1_8;
	add.s32 	%r36, %r48, %r3;
	mul.wide.s32 	%rd19, %r36, 4;
	add.s64 	%rd20, %rd2, %rd19;
	ld.global.f32 	%f41, [%rd20];
	mad.lo.s32 	%r37, %r48, %r23, %r34;
	mul.wide.s32 	%rd21, %r37, 4;
	add.s64 	%rd22, %rd1, %rd21;
	ld.global.f32 	%f42, [%rd22];
	fma.rn.f32 	%f43, %f41, %f42, %f67;
	ld.global.f32 	%f44, [%rd20+4];
	mul.wide.s32 	%rd23, %r23, 4;
	add.s64 	%rd24, %rd22, %rd23;
	ld.global.f32 	%f45, [%rd24];
	fma.rn.f32 	%f46, %f44, %f45, %f43;
	ld.global.f32 	%f47, [%rd20+8];
	add.s64 	%rd25, %rd24, %rd23;
	ld.global.f32 	%f48, [%rd25];
	fma.rn.f32 	%f49, %f47, %f48, %f46;
	ld.global.f32 	%f50, [%rd20+12];
	add.s64 	%rd26, %rd25, %rd23;
	ld.global.f32 	%f51, [%rd26];
	fma.rn.f32 	%f67, %f50, %f51, %f49;
	add.s32 	%r48, %r48, 4;
$L__BB1_8:
	setp.eq.s32 	%p9, %r15, 0;
	@%p9 bra 	$L__BB1_13;
	setp.eq.s32 	%p10, %r15, 1;
	@%p10 bra 	$L__BB1_11;
	add.s32 	%r38, %r48, %r3;
	mul.wide.s32 	%rd27, %r38, 4;
	add.s64 	%rd28, %rd2, %rd27;
	ld.global.f32 	%f53, [%rd28];
	mad.lo.s32 	%r39, %r48, %r23, %r34;
	mul.wide.s32 	%rd29, %r39, 4;
	add.s64 	%rd30, %rd1, %rd29;
	ld.global.f32 	%f54, [%rd30];
	fma.rn.f32 	%f55, %f53, %f54, %f67;
	ld.global.f32 	%f56, [%rd28+4];
	mul.wide.s32 	%rd31, %r23, 4;
	add.s64 	%rd32, %rd30, %rd31;
	ld.global.f32 	%f57, [%rd32];
	fma.rn.f32 	%f67, %f56, %f57, %f55;
	add.s32 	%r48, %r48, 2;
$L__BB1_11:
	and.b32  	%r40, %r21, 1;
	setp.eq.b32 	%p11, %r40, 1;
	not.pred 	%p12, %p11;
	@%p12 bra 	$L__BB1_13;
	add.s32 	%r41, %r48, %r3;
	mul.wide.s32 	%rd33, %r41, 4;
	add.s64 	%rd34, %rd2, %rd33;
	ld.global.f32 	%f58, [%rd34];
	mad.lo.s32 	%r42, %r48, %r23, %r34;
	mul.wide.s32 	%rd35, %r42, 4;
	add.s64 	%rd36, %rd1, %rd35;
	ld.global.f32 	%f59, [%rd36];
	fma.rn.f32 	%f67, %f58, %f59, %f67;
$L__BB1_13:
	mad.lo.s32 	%r43, %r1, %r23, %r34;
	cvta.to.global.u64 	%rd37, %rd4;
	mul.wide.s32 	%rd38, %r43, 4;
	add.s64 	%rd39, %rd37, %rd38;
	st.global.f32 	[%rd39], %f67;
$L__BB1_14:
	ret;

}


// ===== COMPILED SASS (sm_100) =====

	.target	sm_100

	.elftype	@"ET_EXEC"


//--------------------- .note.nv.tkinfo           --------------------------
	.section	.note.nv.tkinfo,"",@"SHT_NOTE"
	.sectionflags	@"SHF_NOTE_NV_TKINFO"
	.tkinfo
        /*0018*/ 	.word	0x00000002
        /*0030*/ 	.string	""
        /*0030*/ 	.string	"ptxas"
        /*0030*/ 	.string	"Cuda compilation tools, release 13.0, V13.0.88"
        /*0030*/ 	.string	"Build cuda_13.0.r13.0/compiler.36424714_0"
        /*0030*/ 	.string	"-arch sm_100 -m 64 "



//--------------------- .note.nv.cuinfo           --------------------------
	.section	.note.nv.cuinfo,"",@"SHT_NOTE"
	.sectionflags	@"SHF_NOTE_NV_CUINFO"
        /*0018*/ 	.short	0x0002
        /*001a*/ 	.short	0x0064
        /*001c*/ 	.short	0x0082
	.zero		2


//--------------------- .nv.info                  --------------------------
	.section	.nv.info,"",@"SHT_CUDA_INFO"
	.align	4


	//----- nvinfo : EIATTR_REGCOUNT
	.align		4
        /*0000*/ 	.byte	0x04, 0x2f
        /*0002*/ 	.short	(.L_1 - .L_0)
	.align		4
.L_0:
        /*0004*/ 	.word	index@(_Z10naiveSgemmPfS_S_iii)
        /*0008*/ 	.word	0x00000020


	//----- nvinfo : EIATTR_FRAME_SIZE
	.align		4
.L_1:
        /*000c*/ 	.byte	0x04, 0x11
        /*000e*/ 	.short	(.L_3 - .L_2)
	.align		4
.L_2:
        /*0010*/ 	.word	index@(_Z10naiveSgemmPfS_S_iii)
        /*0014*/ 	.word	0x00000000


	//----- nvinfo : EIATTR_REGCOUNT
	.align		4
.L_3:
        /*0018*/ 	.byte	0x04, 0x2f
        /*001a*/ 	.short	(.L_5 - .L_4)
	.align		4
.L_4:
        /*001c*/ 	.word	index@(_Z15SgemmCoalescingPfS_S_iii)
        /*0020*/ 	.word	0x00000020


	//----- nvinfo : EIATTR_FRAME_SIZE
	.align		4
.L_5:
        /*0024*/ 	.byte	0x04, 0x11
        /*0026*/ 	.short	(.L_7 - .L_6)
	.align		4
.L_6:
        /*0028*/ 	.word	index@(_Z15SgemmCoalescingPfS_S_iii)
        /*002c*/ 	.word	0x00000000


	//----- nvinfo : EIATTR_MIN_STACK_SIZE
	.align		4
.L_7:
        /*0030*/ 	.byte	0x04, 0x12
        /*0032*/ 	.short	(.L_9 - .L_8)
	.align		4
.L_8:
        /*0034*/ 	.word	index@(_Z15SgemmCoalescingPfS_S_iii)
        /*0038*/ 	.word	0x00000000


	//----- nvinfo : EIATTR_MIN_STACK_SIZE
	.align		4
.L_9:
        /*003c*/ 	.byte	0x04, 0x12
        /*003e*/ 	.short	(.L_11 - .L_10)
	.align		4
.L_10:
        /*0040*/ 	.word	index@(_Z10naiveSgemmPfS_S_iii)
        /*0044*/ 	.word	0x00000000
.L_11:


//--------------------- .nv.compat                --------------------------
	.section	.nv.compat,"",@"SHT_CUDA_COMPAT_INFO"
	.align	4
        /*0000*/ 	.byte	0x02, 0x09, 0x00, 0x00, 0x02, 0x02, 0x01, 0x00, 0x02, 0x05, 0x05, 0x00, 0x03, 0x07, 0x01, 0x01
        /*0010*/ 	.byte	0x02, 0x03, 0x00, 0x00, 0x02, 0x06, 0x01, 0x00, 0x04, 0x0b, 0x08, 0x00, 0x09, 0x00, 0x00, 0x00
        /*0020*/ 	.byte	0x00, 0x00, 0x00, 0x00


//--------------------- .nv.info._Z15SgemmCoalescingPfS_S_iii --------------------------
	.section	.nv.info._Z15SgemmCoalescingPfS_S_iii,"",@"SHT_CUDA_INFO"
	.sectionflags	@""
	.align	4


	//----- nvinfo : EIATTR_CUDA_API_VERSION
	.align		4
        /*0000*/ 	.byte	0x04, 0x37
        /*0002*/ 	.short	(.L_13 - .L_12)
.L_12:
        /*0004*/ 	.word	0x00000082


	//----- nvinfo : EIATTR_KPARAM_INFO
	.align		4
.L_13:
        /*0008*/ 	.byte	0x04, 0x17
        /*000a*/ 	.short	(.L_15 - .L_14)
.L_14:
        /*000c*/ 	.word	0x00000000
        /*0010*/ 	.short	0x0005
        /*0012*/ 	.short	0x0020
        /*0014*/ 	.byte	0x00, 0xf0, 0x11, 0x00


	//----- nvinfo : EIATTR_KPARAM_INFO
	.align		4
.L_15:
        /*0018*/ 	.byte	0x04, 0x17
        /*001a*/ 	.short	(.L_17 - .L_16)
.L_16:
        /*001c*/ 	.word	0x00000000
        /*0020*/ 	.short	0x0004
        /*0022*/ 	.short	0x001c
        /*0024*/ 	.byte	0x00, 0xf0, 0x11, 0x00


	//----- nvinfo : EIATTR_KPARAM_INFO
	.align		4
.L_17:
        /*0028*/ 	.byte	0x04, 0x17
        /*002a*/ 	.short	(.L_19 - .L_18)
.L_18:
        /*002c*/ 	.word	0x00000000
        /*0030*/ 	.short	0x0003
        /*0032*/ 	.short	0x0018
        /*0034*/ 	.byte	0x00, 0xf0, 0x11, 0x00


	//----- nvinfo : EIATTR_KPARAM_INFO
	.align		4
.L_19:
        /*0038*/ 	.byte	0x04, 0x17
        /*003a*/ 	.short	(.L_21 - .L_20)
.L_20:
        /*003c*/ 	.word	0x00000000
        /*0040*/ 	.short	0x0002
        /*0042*/ 	.short	0x0010
        /*0044*/ 	.byte	0x00, 0xf5, 0x21, 0x00


	//----- nvinfo : EIATTR_KPARAM_INFO
	.align		4
.L_21:
        /*0048*/ 	.byte	0x04, 0x17
        /*004a*/ 	.short	(.L_23 - .L_22)
.L_22:
        /*004c*/ 	.word	0x00000000
        /*0050*/ 	.short	0x0001
        /*0052*/ 	.short	0x0008
        /*0054*/ 	.byte	0x00, 0xf5, 0x21, 0x00


	//----- nvinfo : EIATTR_KPARAM_INFO
	.align		4
.L_23:
        /*0058*/ 	.byte	0x04, 0x17
        /*005a*/ 	.short	(.L_25 - .L_24)
.L_24:
        /*005c*/ 	.word	0x00000000
        /*0060*/ 	.short	0x0000
        /*0062*/ 	.short	0x0000
        /*0064*/ 	.byte	0x00, 0xf5, 0x21, 0x00


	//----- nvinfo : EIATTR_SPARSE_MMA_MASK
	.align		4
.L_25:
        /*0068*/ 	.byte	0x03, 0x50
        /*006a*/ 	.short	0x0000


	//----- nvinfo : EIATTR_MAXREG_COUNT
	.align		4
        /*006c*/ 	.byte	0x03, 0x1b
        /*006e*/ 	.short	0x00ff


	//----- nvinfo : EIATTR_MERCURY_ISA_VERSION
	.align		4
        /*0070*/ 	.byte	0x03, 0x5f
        /*0072*/ 	.short	0x0101


	//----- nvinfo : EIATTR_VRC_CTA_INIT_COUNT
	.align		4
        /*0074*/ 	.byte	0x02, 0x4a
	.zero		1
	.zero		1


	//----- nvinfo : EIATTR_EXIT_INSTR_OFFSETS
	.align		4
        /*0078*/ 	.byte	0x04, 0x1c
        /*007a*/ 	.short	(.L_27 - .L_26)


	//   ....[0]....
.L_26:
        /*007c*/ 	.word	0x00000210


	//   ....[1]....
        /*0080*/ 	.word	0x00000990


	//----- nvinfo : EIATTR_CBANK_PARAM_SIZE
	.align		4
.L_27:
        /*0084*/ 	.byte	0x03, 0x19
        /*0086*/ 	.short	0x0024


	//----- nvinfo : EIATTR_PARAM_CBANK
	.align		4
        /*0088*/ 	.byte	0x04, 0x0a
        /*008a*/ 	.short	(.L_29 - .L_28)
	.align		4
.L_28:
        /*008c*/ 	.word	index@(.nv.constant0._Z15SgemmCoalescingPfS_S_iii)
        /*0090*/ 	.short	0x0380
        /*0092*/ 	.short	0x0024


	//----- nvinfo : EIATTR_SW_WAR
	.align		4
.L_29:
        /*0094*/ 	.byte	0x04, 0x36
        /*0096*/ 	.short	(.L_31 - .L_30)
.L_30:
        /*0098*/ 	.word	0x00000008
.L_31:


//--------------------- .nv.info._Z10naiveSgemmPfS_S_iii --------------------------
	.section	.nv.info._Z10naiveSgemmPfS_S_iii,"",@"SHT_CUDA_INFO"
	.sectionflags	@""
	.align	4


	//----- nvinfo : EIATTR_CUDA_API_VERSION
	.align		4
        /*0000*/ 	.byte	0x04, 0x37
        /*0002*/ 	.short	(.L_33 - .L_32)
.L_32:
        /*0004*/ 	.word	0x00000082


	//----- nvinfo : EIATTR_KPARAM_INFO
	.align		4
.L_33:
        /*0008*/ 	.byte	0x04, 0x17
        /*000a*/ 	.short	(.L_35 - .L_34)
.L_34:
        /*000c*/ 	.word	0x00000000
        /*0010*/ 	.short	0x0005
        /*0012*/ 	.short	0x0020
        /*0014*/ 	.byte	0x00, 0xf0, 0x11, 0x00


	//----- nvinfo : EIATTR_KPARAM_INFO
	.align		4
.L_35:
        /*0018*/ 	.byte	0x04, 0x17
        /*001a*/ 	.short	(.L_37 - .L_36)
.L_36:
        /*001c*/ 	.word	0x00000000
        /*0020*/ 	.short	0x0004
        /*0022*/ 	.short	0x001c
        /*0024*/ 	.byte	0x00, 0xf0, 0x11, 0x00


	//----- nvinfo : EIATTR_KPARAM_INFO
	.align		4
.L_37:
        /*0028*/ 	.byte	0x04, 0x17
        /*002a*/ 	.short	(.L_39 - .L_38)
.L_38:
        /*002c*/ 	.word	0x00000000
        /*0030*/ 	.short	0x0003
        /*0032*/ 	.short	0x0018
        /*0034*/ 	.byte	0x00, 0xf0, 0x11, 0x00


	//----- nvinfo : EIATTR_KPARAM_INFO
	.align		4
.L_39:
        /*0038*/ 	.byte	0x04, 0x17
        /*003a*/ 	.short	(.L_41 - .L_40)
.L_40:
        /*003c*/ 	.word	0x00000000
        /*0040*/ 	.short	0x0002
        /*0042*/ 	.short	0x0010
        /*0044*/ 	.byte	0x00, 0xf5, 0x21, 0x00


	//----- nvinfo : EIATTR_KPARAM_INFO
	.align		4
.L_41:
        /*0048*/ 	.byte	0x04, 0x17
        /*004a*/ 	.short	(.L_43 - .L_42)
.L_42:
        /*004c*/ 	.word	0x00000000
        /*0050*/ 	.short	0x0001
        /*0052*/ 	.short	0x0008
        /*0054*/ 	.byte	0x00, 0xf5, 0x21, 0x00


	//----- nvinfo : EIATTR_KPARAM_INFO
	.align		4
.L_43:
        /*0058*/ 	.byte	0x04, 0x17
        /*005a*/ 	.short	(.L_45 - .L_44)
.L_44:
        /*005c*/ 	.word	0x00000000
        /*0060*/ 	.short	0x0000
        /*0062*/ 	.short	0x0000
        /*0064*/ 	.byte	0x00, 0xf5, 0x21, 0x00


	//----- nvinfo : EIATTR_SPARSE_MMA_MASK
	.align		4
.L_45:
        /*0068*/ 	.byte	0x03, 0x50
        /*006a*/ 	.short	0x0000


	//----- nvinfo : EIATTR_MAXREG_COUNT
	.align		4
        /*006c*/ 	.byte	0x03, 0x1b
        /*006e*/ 	.short	0x00ff


	//----- nvinfo : EIATTR_MERCURY_ISA_VERSION
	.align		4
        /*0070*/ 	.byte	0x03, 0x5f
        /*0072*/ 	.short	0x0101


	//----- nvinfo : EIATTR_VRC_CTA_INIT_COUNT
	.align		4
        /*0074*/ 	.byte	0x02, 0x4a
	.zero		1
	.zero		1


	//----- nvinfo : EIATTR_EXIT_INSTR_OFFSETS
	.align		4
        /*0078*/ 	.byte	0x04, 0x1c
        /*007a*/ 	.short	(.L_47 - .L_46)


	//   ....[0]....
.L_46:
        /*007c*/ 	.word	0x000000c0


	//   ....[1]....
        /*0080*/ 	.word	0x00000840


	//----- nvinfo : EIATTR_CBANK_PARAM_SIZE
	.align		4
.L_47:
        /*0084*/ 	.byte	0x03, 0x19
        /*0086*/ 	.short	0x0024


	//----- nvinfo : EIATTR_PARAM_CBANK
	.align		4
        /*0088*/ 	.byte	0x04, 0x0a
        /*008a*/ 	.short	(.L_49 - .L_48)
	.align		4
.L_48:
        /*008c*/ 	.word	index@(.nv.constant0._Z10naiveSgemmPfS_S_iii)
        /*0090*/ 	.short	0x0380
        /*0092*/ 	.short	0x0024


	//----- nvinfo : EIATTR_SW_WAR
	.align		4
.L_49:
        /*0094*/ 	.byte	0x04, 0x36
        /*0096*/ 	.short	(.L_51 - .L_50)
.L_50:
        /*0098*/ 	.word	0x00000008
.L_51:


//--------------------- .nv.callgraph             --------------------------
	.section	.nv.callgraph,"",@"SHT_CUDA_CALLGRAPH"
	.align	4
	.sectionentsize	8
	.align		4
        /*0000*/ 	.word	0x00000000
	.align		4
        /*0004*/ 	.word	0xffffffff
	.align		4
        /*0008*/ 	.word	0x00000000
	.align		4
        /*000c*/ 	.word	0xfffffffe
	.align		4
        /*0010*/ 	.word	0x00000000
	.align		4
        /*0014*/ 	.word	0xfffffffd
	.align		4
        /*0018*/ 	.word	0x00000000
	.align		4
        /*001c*/ 	.word	0xfffffffc


//--------------------- .text._Z15SgemmCoalescingPfS_S_iii --------------------------
	.section	.text._Z15SgemmCoalescingPfS_S_iii,"ax",@progbits
	.align	128
        .global         _Z15SgemmCoalescingPfS_S_iii
        .type           _Z15SgemmCoalescingPfS_S_iii,@function
        .size           _Z15SgemmCoalescingPfS_S_iii,(.L_x_10 - _Z15SgemmCoalescingPfS_S_iii)
        .other          _Z15SgemmCoalescingPfS_S_iii,@"STO_CUDA_ENTRY STV_DEFAULT"
_Z15SgemmCoalescingPfS_S_iii:
.text._Z15SgemmCoalescingPfS_S_iii:
[----:B------:R-:W-:Y:S01]  /*0000*/  LDC R1, c[0x0][0x37c] ;  /* 0x0000df00ff017b82 */ /* 0x000fe20000000800 */
[----:B------:R-:W0:Y:S01]  /*0010*/  LDCU UR4, c[0x0][0x360] ;  /* 0x00006c00ff0477ac */ /* 0x000e220008000800 */
[----:B------:R-:W1:Y:S06]  /*0020*/  S2R R0, SR_TID.Y ;  /* 0x0000000000007919 */ /* 0x000e6c0000002200 */
[----:B------:R-:W2:Y:S01]  /*0030*/  S2UR UR5, SR_CTAID.Y ;  /* 0x00000000000579c3 */ /* 0x000ea20000002600 */
[----:B------:R-:W1:Y:S01]  /*0040*/  S2R R5, SR_TID.X ;  /* 0x0000000000057919 */ /* 0x000e620000002100 */
[----:B0-----:R-:W0:Y:S01]  /*0050*/  I2F.U32.RP R4, UR4 ;  /* 0x0000000400047d06 */ /* 0x001e220008209000 */
[----:B------:R-:W-:-:S07]  /*0060*/  ISETP.NE.U32.AND P2, PT, RZ, UR4, PT ;  /* 0x00000004ff007c0c */ /* 0x000fce000bf45070 */
[----:B0-----:R-:W0:Y:S01]  /*0070*/  MUFU.RCP R4, R4 ;  /* 0x0000000400047308 */ /* 0x001e220000001000 */
[----:B-1----:R-:W-:Y:S02]  /*0080*/  IMAD R0, R0, UR4, R5 ;  /* 0x0000000400007c24 */ /* 0x002fe4000f8e0205 */
[----:B------:R-:W1:Y:S01]  /*0090*/  S2R R5, SR_CTAID.X ;  /* 0x0000000000057919 */ /* 0x000e620000002500 */
[----:B0-----:R-:W-:-:S04]  /*00a0*/  IADD3 R2, PT, PT, R4, 0xffffffe, RZ ;  /* 0x0ffffffe04027810 */ /* 0x001fc80007ffe0ff */
[----:B------:R0:W3:Y:S02]  /*00b0*/  F2I.FTZ.U32.TRUNC.NTZ R3, R2 ;  /* 0x0000000200037305 */ /* 0x0000e4000021f000 */
[----:B0-----:R-:W-:Y:S01]  /*00c0*/  HFMA2 R2, -RZ, RZ, 0, 0 ;  /* 0x00000000ff027431 */ /* 0x001fe200000001ff */
[----:B---3--:R-:W-:-:S05]  /*00d0*/  IADD3 R7, PT, PT, RZ, -R3, RZ ;  /* 0x80000003ff077210 */ /* 0x008fca0007ffe0ff */
[----:B------:R-:W-:-:S04]  /*00e0*/  IMAD R7, R7, UR4, RZ ;  /* 0x0000000407077c24 */ /* 0x000fc8000f8e02ff */
[----:B------:R-:W-:Y:S02]  /*00f0*/  IMAD.HI.U32 R3, R3, R7, R2 ;  /* 0x0000000703037227 */ /* 0x000fe400078e0002 */
[----:B------:R-:W2:Y:S04]  /*0100*/  LDC R7, c[0x0][0x364] ;  /* 0x0000d900ff077b82 */ /* 0x000ea80000000800 */
[----:B------:R-:W-:-:S05]  /*0110*/  IMAD.HI.U32 R4, R3, R0, RZ ;  /* 0x0000000003047227 */ /* 0x000fca00078e00ff */
[----:B------:R-:W-:-:S05]  /*0120*/  IADD3 R3, PT, PT, -R4, RZ, RZ ;  /* 0x000000ff04037210 */ /* 0x000fca0007ffe1ff */
[----:B------:R-:W-:-:S05]  /*0130*/  IMAD R3, R3, UR4, R0 ;  /* 0x0000000403037c24 */ /* 0x000fca000f8e0200 */
[----:B------:R-:W-:-:S13]  /*0140*/  ISETP.GE.U32.AND P0, PT, R3, UR4, PT ;  /* 0x0000000403007c0c */ /* 0x000fda000bf06070 */
[----:B------:R-:W-:Y:S02]  /*0150*/  @P0 IADD3 R3, PT, PT, R3, -UR4, RZ ;  /* 0x8000000403030c10 */ /* 0x000fe4000fffe0ff */
[----:B------:R-:W-:Y:S02]  /*0160*/  @P0 IADD3 R4, PT, PT, R4, 0x1, RZ ;  /* 0x0000000104040810 */ /* 0x000fe40007ffe0ff */
[----:B------:R-:W-:Y:S02]  /*0170*/  ISETP.GE.U32.AND P1, PT, R3, UR4, PT ;  /* 0x0000000403007c0c */ /* 0x000fe4000bf26070 */
[----:B------:R-:W0:Y:S11]  /*0180*/  LDC.64 R2, c[0x0][0x398] ;  /* 0x0000e600ff027b82 */ /* 0x000e360000000a00 */
[----:B------:R-:W-:-:S02]  /*0190*/  @P1 IADD3 R4, PT, PT, R4, 0x1, RZ ;  /* 0x0000000104041810 */ /* 0x000fc40007ffe0ff */
[----:B------:R-:W-:-:S04]  /*01a0*/  @!P2 LOP3.LUT R4, RZ, UR4, RZ, 0x33, !PT ;  /* 0x00000004ff04ac12 */ /* 0x000fc8000f8e33ff */
[----:B------:R-:W-:-:S05]  /*01b0*/  IADD3 R9, PT, PT, -R4, RZ, RZ ;  /* 0x000000ff04097210 */ /* 0x000fca0007ffe1ff */
[----:B------:R-:W-:Y:S02]  /*01c0*/  IMAD R16, R9, UR4, R0 ;  /* 0x0000000409107c24 */ /* 0x000fe4000f8e0200 */
[----:B-1----:R-:W-:Y:S02]  /*01d0*/  IMAD R0, R5, UR4, R4 ;  /* 0x0000000405007c24 */ /* 0x002fe4000f8e0204 */
[----:B--2---:R-:W-:-:S05]  /*01e0*/  IMAD R16, R7, UR5, R16 ;  /* 0x0000000507107c24 */ /* 0x004fca000f8e0210 */
[----:B0-----:R-:W-:-:S04]  /*01f0*/  ISETP.GE.AND P0, PT, R16, R3, PT ;  /* 0x000000031000720c */ /* 0x001fc80003f06270 */
[----:B------:R-:W-:-:S13]  /*0200*/  ISETP.GE.OR P0, PT, R0, R2, P0 ;  /* 0x000000020000720c */ /* 0x000fda0000706670 */
[----:B------:R-:W-:Y:S05]  /*0210*/  @P0 EXIT ;  /* 0x000000000000094d */ /* 0x000fea0003800000 */
[----:B------:R-:W0:Y:S01]  /*0220*/  LDC R17, c[0x0][0x3a0] ;  /* 0x0000e800ff117b82 */ /* 0x000e220000000800 */
[----:B------:R-:W1:Y:S01]  /*0230*/  LDCU.64 UR6, c[0x0][0x358] ;  /* 0x00006b00ff0677ac */ /* 0x000e620008000a00 */
[----:B------:R-:W-:Y:S02]  /*0240*/  MOV R26, RZ ;  /* 0x000000ff001a7202 */ /* 0x000fe40000000f00 */
[----:B0-----:R-:W-:-:S13]  /*0250*/  ISETP.GE.AND P0, PT, R17, 0x1, PT ;  /* 0x000000011100780c */ /* 0x001fda0003f06270 */
[----:B-1----:R-:W-:Y:S05]  /*0260*/  @!P0 BRA `(.L_x_0) ;  /* 0x0000000400b88947 */ /* 0x002fea0003800000 */
[C---:B------:R-:W-:Y:S01]  /*0270*/  ISETP.GE.U32.AND P0, PT, R17.reuse, 0x8, PT ;  /* 0x000000081100780c */ /* 0x040fe20003f06070 */
[----:B------:R-:W-:Y:S01]  /*0280*/  HFMA2 R19, -RZ, RZ, 0, 0 ;  /* 0x00000000ff137431 */ /* 0x000fe200000001ff */
[----:B------:R-:W-:Y:S01]  /*0290*/  LOP3.LUT R25, R17, 0x7, RZ, 0xc0, !PT ;  /* 0x0000000711197812 */ /* 0x000fe200078ec0ff */
[----:B------:R-:W-:Y:S01]  /*02a0*/  IMAD R18, R0, R17, RZ ;  /* 0x0000001100127224 */ /* 0x000fe200078e02ff */
[----:B------:R-:W-:Y:S02]  /*02b0*/  MOV R26, RZ ;  /* 0x000000ff001a7202 */ /* 0x000fe40000000f00 */
[----:B------:R-:W-:-:S07]  /*02c0*/  ISETP.NE.AND P1, PT, R25, RZ, PT ;  /* 0x000000ff1900720c */ /* 0x000fce0003f25270 */
[----:B------:R-:W-:Y:S06]  /*02d0*/  @!P0 BRA `(.L_x_1) ;  /* 0x0000000000c48947 */ /* 0x000fec0003800000 */
[----:B------:R-:W0:Y:S01]  /*02e0*/  LDCU.64 UR4, c[0x0][0x380] ;  /* 0x00007000ff0477ac */ /* 0x000e220008000a00 */
[----:B------:R-:W-:Y:S02]  /*02f0*/  LOP3.LUT R19, R17, 0x7ffffff8, RZ, 0xc0, !PT ;  /* 0x7ffffff811137812 */ /* 0x000fe400078ec0ff */
[----:B------:R-:W-:Y:S02]  /*0300*/  MOV R26, RZ ;  /* 0x000000ff001a7202 */ /* 0x000fe40000000f00 */
[----:B------:R-:W-:Y:S02]  /*0310*/  MOV R2, R18 ;  /* 0x0000001200027202 */ /* 0x000fe40000000f00 */
[----:B------:R-:W-:Y:S02]  /*0320*/  MOV R22, R16 ;  /* 0x0000001000167202 */ /* 0x000fe40000000f00 */
[----:B------:R-:W-:Y:S01]  /*0330*/  IADD3 R20, PT, PT, -R19, RZ, RZ ;  /* 0x000000ff13147210 */ /* 0x000fe20007ffe1ff */
[----:B0-----:R-:W-:-:S04]  /*0340*/  UIADD3 UR4, UP0, UPT, UR4, 0x10, URZ ;  /* 0x0000001004047890 */ /* 0x001fc8000ff1e0ff */
[----:B------:R-:W-:-:S12]  /*0350*/  UIADD3.X UR5, UPT, UPT, URZ, UR5, URZ, UP0, !UPT ;  /* 0x00000005ff057290 */ /* 0x000fd800087fe4ff */
.L_x_2:
[----:B------:R-:W0:Y:S01]  /*0360*/  LDC.64 R14, c[0x0][0x388] ;  /* 0x0000e200ff0e7b82 */ /* 0x000e220000000a00 */
[----:B------:R-:W-:Y:S02]  /*0370*/  MOV R4, UR4 ;  /* 0x0000000400047c02 */ /* 0x000fe40008000f00 */
[----:B------:R-:W-:-:S03]  /*0380*/  MOV R5, UR5 ;  /* 0x0000000500057c02 */ /* 0x000fc60008000f00 */
[----:B------:R-:W-:-:S05]  /*0390*/  IMAD.WIDE R4, R2, 0x4, R4 ;  /* 0x0000000402047825 */ /* 0x000fca00078e0204 */
[----:B------:R-:W2:Y:S04]  /*03a0*/  LDG.E R21, desc[UR6][R4.64+-0x10] ;  /* 0xfffff00604157981 */ /* 0x000ea8000c1e1900 */
[----:B------:R-:W3:Y:S04]  /*03b0*/  LDG.E R23, desc[UR6][R4.64+-0xc] ;  /* 0xfffff40604177981 */ /* 0x000ee8000c1e1900 */
[----:B------:R-:W4:Y:S01]  /*03c0*/  LDG.E R29, desc[UR6][R4.64+-0x8] ;  /* 0xfffff806041d7981 */ /* 0x000f22000c1e1900 */
[----:B0-----:R-:W-:-:S05]  /*03d0*/  IMAD.WIDE R14, R22, 0x4, R14 ;  /* 0x00000004160e7825 */ /* 0x001fca00078e020e */
[----:B------:R0:W2:Y:S01]  /*03e0*/  LDG.E R24, desc[UR6][R14.64] ;  /* 0x000000060e187981 */ /* 0x0000a2000c1e1900 */
[----:B------:R-:W-:-:S04]  /*03f0*/  IMAD.WIDE R12, R3, 0x4, R14 ;  /* 0x00000004030c7825 */ /* 0x000fc800078e020e */
[C---:B------:R-:W-:Y:S02]  /*0400*/  IMAD.WIDE R6, R3.reuse, 0x4, R12 ;  /* 0x0000000403067825 */ /* 0x040fe400078e020c */
[----:B------:R-:W3:Y:S02]  /*0410*/  LDG.E R12, desc[UR6][R12.64] ;  /* 0x000000060c0c7981 */ /* 0x000ee4000c1e1900 */
[C---:B------:R-:W-:Y:S02]  /*0420*/  IMAD.WIDE R8, R3.reuse, 0x4, R6 ;  /* 0x0000000403087825 */ /* 0x040fe400078e0206 */
[----:B------:R1:W4:Y:S02]  /*0430*/  LDG.E R28, desc[UR6][R6.64] ;  /* 0x00000006061c7981 */ /* 0x000324000c1e1900 */
[C---:B------:R-:W-:Y:S02]  /*0440*/  IMAD.WIDE R10, R3.reuse, 0x4, R8 ;  /* 0x00000004030a7825 */ /* 0x040fe400078e0208 */
[----:B------:R-:W5:Y:S02]  /*0450*/  LDG.E R8, desc[UR6][R8.64] ;  /* 0x0000000608087981 */ /* 0x000f64000c1e1900 */
[----:B0-----:R-:W-:-:S05]  /*0460*/  IMAD.WIDE R14, R3, 0x4, R10 ;  /* 0x00000004030e7825 */ /* 0x001fca00078e020a */
[----:B------:R-:W5:Y:S04]  /*0470*/  LDG.E R13, desc[UR6][R14.64] ;  /* 0x000000060e0d7981 */ /* 0x000f68000c1e1900 */
[----:B------:R-:W5:Y:S04]  /*0480*/  LDG.E R9, desc[UR6][R10.64] ;  /* 0x000000060a097981 */ /* 0x000f68000c1e1900 */
[----:B------:R-:W5:Y:S04]  /*0490*/  LDG.E R11, desc[UR6][R4.64+-0x4] ;  /* 0xfffffc06040b7981 */ /* 0x000f68000c1e1900 */
[----:B------:R-:W5:Y:S01]  /*04a0*/  LDG.E R10, desc[UR6][R4.64+0x8] ;  /* 0x00000806040a7981 */ /* 0x000f62000c1e1900 */
[----:B--2---:R-:W-:Y:S01]  /*04b0*/  FFMA R24, R21, R24, R26 ;  /* 0x0000001815187223 */ /* 0x004fe2000000001a */
[----:B------:R-:W-:-:S02]  /*04c0*/  IMAD.WIDE R26, R3, 0x4, R14 ;  /* 0x00000004031a7825 */ /* 0x000fc400078e020e */
[----:B------:R-:W2:Y:S04]  /*04d0*/  LDG.E R21, desc[UR6][R4.64] ;  /* 0x0000000604157981 */ /* 0x000ea8000c1e1900 */
[----:B------:R-:W2:Y:S01]  /*04e0*/  LDG.E R14, desc[UR6][R4.64+0x4] ;  /* 0x00000406040e7981 */ /* 0x000ea2000c1e1900 */
[----:B-1----:R-:W-:-:S03]  /*04f0*/  IMAD.WIDE R6, R3, 0x4, R26 ;  /* 0x0000000403067825 */ /* 0x002fc600078e021a */
[----:B------:R-:W2:Y:S04]  /*0500*/  LDG.E R15, desc[UR6][R4.64+0xc] ;  /* 0x00000c06040f7981 */ /* 0x000ea8000c1e1900 */
[----:B------:R-:W2:Y:S04]  /*0510*/  LDG.E R6, desc[UR6][R6.64] ;  /* 0x0000000606067981 */ /* 0x000ea8000c1e1900 */
[----:B------:R-:W2:Y:S01]  /*0520*/  LDG.E R5, desc[UR6][R26.64] ;  /* 0x000000061a057981 */ /* 0x000ea2000c1e1900 */
[----:B---3--:R-:W-:Y:S01]  /*0530*/  FFMA R12, R23, R12, R24 ;  /* 0x0000000c170c7223 */ /* 0x008fe20000000018 */
[----:B------:R-:W-:-:S03]  /*0540*/  IADD3 R20, PT, PT, R20, 0x8, RZ ;  /* 0x0000000814147810 */ /* 0x000fc60007ffe0ff */
[----:B----4-:R-:W-:Y:S01]  /*0550*/  FFMA R12, R29, R28, R12 ;  /* 0x0000001c1d0c7223 */ /* 0x010fe2000000000c */
[----:B------:R-:W-:Y:S02]  /*0560*/  ISETP.NE.AND P0, PT, R20, RZ, PT ;  /* 0x000000ff1400720c */ /* 0x000fe40003f05270 */
[----:B------:R-:W-:Y:S01]  /*0570*/  LEA R22, R3, R22, 0x3 ;  /* 0x0000001603167211 */ /* 0x000fe200078e18ff */
[----:B-----5:R-:W-:Y:S01]  /*0580*/  FFMA R8, R11, R8, R12 ;  /* 0x000000080b087223 */ /* 0x020fe2000000000c */
[----:B------:R-:W-:-:S03]  /*0590*/  IADD3 R2, PT, PT, R2, 0x8, RZ ;  /* 0x0000000802027810 */ /* 0x000fc60007ffe0ff */
[----:B--2---:R-:W-:-:S04]  /*05a0*/  FFMA R9, R21, R9, R8 ;  /* 0x0000000915097223 */ /* 0x004fc80000000008 */
[----:B------:R-:W-:-:S04]  /*05b0*/  FFMA R9, R14, R13, R9 ;  /* 0x0000000d0e097223 */ /* 0x000fc80000000009 */
[----:B------:R-:W-:-:S04]  /*05c0*/  FFMA R10, R10, R5, R9 ;  /* 0x000000050a0a7223 */ /* 0x000fc80000000009 */
[----:B------:R-:W-:Y:S01]  /*05d0*/  FFMA R26, R15, R6, R10 ;  /* 0x000000060f1a7223 */ /* 0x000fe2000000000a */
[----:B------:R-:W-:Y:S06]  /*05e0*/  @P0 BRA `(.L_x_2) ;  /* 0xfffffffc005c0947 */ /* 0x000fec000383ffff */
.L_x_1:
[----:B------:R-:W-:Y:S05]  /*05f0*/  @!P1 BRA `(.L_x_0) ;  /* 0x0000000000d49947 */ /* 0x000fea0003800000 */
[----:B------:R-:W-:Y:S02]  /*0600*/  ISETP.GE.U32.AND P0, PT, R25, 0x4, PT ;  /* 0x000000041900780c */ /* 0x000fe40003f06070 */
[----:B------:R-:W-:-:S04]  /*0610*/  LOP3.LUT R2, R17, 0x3, RZ, 0xc0, !PT ;  /* 0x0000000311027812 */ /* 0x000fc800078ec0ff */
[----:B------:R-:W-:-:S07]  /*0620*/  ISETP.NE.AND P1, PT, R2, RZ, PT ;  /* 0x000000ff0200720c */ /* 0x000fce0003f25270 */
[----:B------:R-:W-:Y:S06]  /*0630*/  @!P0 BRA `(.L_x_3) ;  /* 0x0000000000588947 */ /* 0x000fec0003800000 */
[----:B------:R-:W0:Y:S01]  /*0640*/  LDC.64 R10, c[0x0][0x388] ;  /* 0x0000e200ff0a7b82 */ /* 0x000e220000000a00 */
[----:B------:R-:W-:Y:S01]  /*0650*/  IMAD R9, R19, R3, R16 ;  /* 0x0000000313097224 */ /* 0x000fe200078e0210 */
[----:B------:R-:W-:-:S06]  /*0660*/  IADD3 R7, PT, PT, R18, R19, RZ ;  /* 0x0000001312077210 */ /* 0x000fcc0007ffe0ff */
[----:B------:R-:W1:Y:S01]  /*0670*/  LDC.64 R4, c[0x0][0x380] ;  /* 0x0000e000ff047b82 */ /* 0x000e620000000a00 */
[----:B0-----:R-:W-:-:S04]  /*0680*/  IMAD.WIDE R10, R9, 0x4, R10 ;  /* 0x00000004090a7825 */ /* 0x001fc800078e020a */
[----:B------:R-:W-:Y:S02]  /*0690*/  IMAD.WIDE R12, R3, 0x4, R10 ;  /* 0x00000004030c7825 */ /* 0x000fe400078e020a */
[----:B------:R-:W2:Y:S02]  /*06a0*/  LDG.E R10, desc[UR6][R10.64] ;  /* 0x000000060a0a7981 */ /* 0x000ea4000c1e1900 */
[----:B-1----:R-:W-:-:S04]  /*06b0*/  IMAD.WIDE R4, R7, 0x4, R4 ;  /* 0x0000000407047825 */ /* 0x002fc800078e0204 */
[C---:B------:R-:W-:Y:S01]  /*06c0*/  IMAD.WIDE R6, R3.reuse, 0x4, R12 ;  /* 0x0000000403067825 */ /* 0x040fe200078e020c */
[----:B------:R-:W2:Y:S04]  /*06d0*/  LDG.E R15, desc[UR6][R4.64] ;  /* 0x00000006040f7981 */ /* 0x000ea8000c1e1900 */
[----:B------:R-:W3:Y:S01]  /*06e0*/  LDG.E R12, desc[UR6][R12.64] ;  /* 0x000000060c0c7981 */ /* 0x000ee2000c1e1900 */
[----:B------:R-:W-:-:S03]  /*06f0*/  IMAD.WIDE R8, R3, 0x4, R6 ;  /* 0x0000000403087825 */ /* 0x000fc600078e0206 */
[----:B------:R-:W3:Y:S04]  /*0700*/  LDG.E R14, desc[UR6][R4.64+0x4] ;  /* 0x00000406040e7981 */ /* 0x000ee8000c1e1900 */
[----:B------:R-:W4:Y:S04]  /*0710*/  LDG.E R20, desc[UR6][R6.64] ;  /* 0x0000000606147981 */ /* 0x000f28000c1e1900 */
[----:B------:R-:W4:Y:S04]  /*0720*/  LDG.E R21, desc[UR6][R4.64+0x8] ;  /* 0x0000080604157981 */ /* 0x000f28000c1e1900 */
[----:B------:R-:W5:Y:S04]  /*0730*/  LDG.E R23, desc[UR6][R4.64+0xc] ;  /* 0x00000c0604177981 */ /* 0x000f68000c1e1900 */
[----:B------:R-:W5:Y:S01]  /*0740*/  LDG.E R8, desc[UR6][R8.64] ;  /* 0x0000000608087981 */ /* 0x000f62000c1e1900 */
[----:B------:R-:W-:Y:S01]  /*0750*/  IADD3 R19, PT, PT, R19, 0x4, RZ ;  /* 0x0000000413137810 */ /* 0x000fe20007ffe0ff */
[----:B--2---:R-:W-:-:S04]  /*0760*/  FFMA R15, R15, R10, R26 ;  /* 0x0000000a0f0f7223 */ /* 0x004fc8000000001a */
[----:B---3--:R-:W-:-:S04]  /*0770*/  FFMA R14, R14, R12, R15 ;  /* 0x0000000c0e0e7223 */ /* 0x008fc8000000000f */
[----:B----4-:R-:W-:-:S04]  /*0780*/  FFMA R14, R21, R20, R14 ;  /* 0x00000014150e7223 */ /* 0x010fc8000000000e */
[----:B-----5:R-:W-:-:S07]  /*0790*/  FFMA R26, R23, R8, R14 ;  /* 0x00000008171a7223 */ /* 0x020fce000000000e */
.L_x_3:
[----:B------:R-:W-:Y:S05]  /*07a0*/  @!P1 BRA `(.L_x_0) ;  /* 0x0000000000689947 */ /* 0x000fea0003800000 */
[----:B------:R-:W0:Y:S01]  /*07b0*/  LDC.64 R10, c[0x0][0x388] ;  /* 0x0000e200ff0a7b82 */ /* 0x000e220000000a00 */
[----:B------:R-:W-:Y:S02]  /*07c0*/  ISETP.NE.AND P0, PT, R2, 0x1, PT ;  /* 0x000000010200780c */ /* 0x000fe40003f05270 */
[----:B------:R-:W-:-:S04]  /*07d0*/  LOP3.LUT R17, R17, 0x1, RZ, 0xc0, !PT ;  /* 0x0000000111117812 */ /* 0x000fc800078ec0ff */
[----:B------:R-:W-:Y:S01]  /*07e0*/  ISETP.NE.U32.AND P1, PT, R17, 0x1, PT ;  /* 0x000000011100780c */ /* 0x000fe20003f25070 */
[----:B------:R-:W1:Y:S06]  /*07f0*/  LDC.64 R8, c[0x0][0x380] ;  /* 0x0000e000ff087b82 */ /* 0x000e6c0000000a00 */
[C---:B------:R-:W-:Y:S01]  /*0800*/  @P0 IMAD R15, R19.reuse, R3, R16 ;  /* 0x00000003130f0224 */ /* 0x040fe200078e0210 */
[----:B------:R-:W-:Y:S01]  /*0810*/  @P0 IADD3 R13, PT, PT, R18, R19, RZ ;  /* 0x00000013120d0210 */ /* 0x000fe20007ffe0ff */
[----:B------:R-:W2:Y:S01]  /*0820*/  LDC.64 R6, c[0x0][0x380] ;  /* 0x0000e000ff067b82 */ /* 0x000ea20000000a00 */
[----:B------:R-:W-:-:S07]  /*0830*/  @P0 IADD3 R19, PT, PT, R19, 0x2, RZ ;  /* 0x0000000213130810 */ /* 0x000fce0007ffe0ff */
[----:B------:R-:W3:Y:S01]  /*0840*/  LDC.64 R4, c[0x0][0x388] ;  /* 0x0000e200ff047b82 */ /* 0x000ee20000000a00 */
[----:B0-----:R-:W-:Y:S01]  /*0850*/  @P0 IMAD.WIDE R10, R15, 0x4, R10 ;  /* 0x000000040f0a0825 */ /* 0x001fe200078e020a */
[----:B------:R-:W-:-:S03]  /*0860*/  @!P1 IADD3 R15, PT, PT, R18, R19, RZ ;  /* 0x00000013120f9210 */ /* 0x000fc60007ffe0ff */
[----:B------:R-:W-:Y:S01]  /*0870*/  @!P1 IMAD R19, R19, R3, R16 ;  /* 0x0000000313139224 */ /* 0x000fe200078e0210 */
[----:B------:R-:W4:Y:S01]  /*0880*/  @P0 LDG.E R2, desc[UR6][R10.64] ;  /* 0x000000060a020981 */ /* 0x000f22000c1e1900 */
[----:B-1----:R-:W-:-:S04]  /*0890*/  @P0 IMAD.WIDE R8, R13, 0x4, R8 ;  /* 0x000000040d080825 */ /* 0x002fc800078e0208 */
[----:B------:R-:W-:Y:S01]  /*08a0*/  @P0 IMAD.WIDE R12, R3, 0x4, R10 ;  /* 0x00000004030c0825 */ /* 0x000fe200078e020a */
[----:B------:R-:W4:Y:S03]  /*08b0*/  @P0 LDG.E R17, desc[UR6][R8.64] ;  /* 0x0000000608110981 */ /* 0x000f26000c1e1900 */
[----:B--2---:R-:W-:Y:S01]  /*08c0*/  @!P1 IMAD.WIDE R6, R15, 0x4, R6 ;  /* 0x000000040f069825 */ /* 0x004fe200078e0206 */
[----:B------:R-:W2:Y:S04]  /*08d0*/  @P0 LDG.E R21, desc[UR6][R8.64+0x4] ;  /* 0x0000040608150981 */ /* 0x000ea8000c1e1900 */
[----:B------:R-:W2:Y:S01]  /*08e0*/  @P0 LDG.E R12, desc[UR6][R12.64] ;  /* 0x000000060c0c0981 */ /* 0x000ea2000c1e1900 */
[----:B---3--:R-:W-:-:S03]  /*08f0*/  @!P1 IMAD.WIDE R4, R19, 0x4, R4 ;  /* 0x0000000413049825 */ /* 0x008fc600078e0204 */
[----:B------:R-:W3:Y:S04]  /*0900*/  @!P1 LDG.E R7, desc[UR6][R6.64] ;  /* 0x0000000606079981 */ /* 0x000ee8000c1e1900 */
[----:B------:R-:W3:Y:S01]  /*0910*/  @!P1 LDG.E R4, desc[UR6][R4.64] ;  /* 0x0000000604049981 */ /* 0x000ee2000c1e1900 */
[----:B----4-:R-:W-:-:S04]  /*0920*/  @P0 FFMA R2, R17, R2, R26 ;  /* 0x0000000211020223 */ /* 0x010fc8000000001a */
[----:B--2---:R-:W-:-:S04]  /*0930*/  @P0 FFMA R26, R21, R12, R2 ;  /* 0x0000000c151a0223 */ /* 0x004fc80000000002 */
[----:B---3--:R-:W-:-:S07]  /*0940*/  @!P1 FFMA R26, R7, R4, R26 ;  /* 0x00000004071a9223 */ /* 0x008fce000000001a */
.L_x_0:
[----:B------:R-:W0:Y:S01]  /*0950*/  LDC.64 R4, c[0x0][0x390] ;  /* 0x0000e400ff047b82 */ /* 0x000e220000000a00 */
[----:B------:R-:W-:-:S04]  /*0960*/  IMAD R3, R0, R3, R16 ;  /* 0x0000000300037224 */ /* 0x000fc800078e0210 */
[----:B0-----:R-:W-:-:S05]  /*0970*/  IMAD.WIDE R2, R3, 0x4, R4 ;  /* 0x0000000403027825 */ /* 0x001fca00078e0204 */
[----:B------:R-:W-:Y:S01]  /*0980*/  STG.E desc[UR6][R2.64], R26 ;  /* 0x0000001a02007986 */ /* 0x000fe2000c101906 */
[----:B------:R-:W-:Y:S05]  /*0990*/  EXIT ;  /* 0x000000000000794d */ /* 0x000fea0003800000 */
.L_x_4:
[----:B------:R-:W-:-:S00]  /*09a0*/  BRA `(.L_x_4) ;  /* 0xfffffffc00fc7947 */ /* 0x000fc0000383ffff */
[----:B------:R-:W-:-:S00]  /*09b0*/  NOP ;  /* 0x0000000000007918 */ /* 0x000fc00000000000 */
        /* <DEDUP_REMOVED lines=12> */
.L_x_10:


//--------------------- .text._Z10naiveSgemmPfS_S_iii --------------------------
	.section	.text._Z10naiveSgemmPfS_S_iii,"ax",@progbits
	.align	128
        .global         _Z10naiveSgemmPfS_S_iii
        .type           _Z10naiveSgemmPfS_S_iii,@function
        .size           _Z10naiveSgemmPfS_S_iii,(.L_x_11 - _Z10naiveSgemmPfS_S_iii)
        .other          _Z10naiveSgemmPfS_S_iii,@"STO_CUDA_ENTRY STV_DEFAULT"
_Z10naiveSgemmPfS_S_iii:
.text._Z10naiveSgemmPfS_S_iii:
[----:B------:R-:W-:Y:S01]  /*0000*/  LDC R1, c[0x0][0x37c] ;  /* 0x0000df00ff017b82 */ /* 0x000fe20000000800 */
[----:B------:R-:W0:Y:S07]  /*0010*/  S2R R7, SR_TID.Y ;  /* 0x0000000000077919 */ /* 0x000e2e0000002200 */
[----:B------:R-:W1:Y:S01]  /*0020*/  LDC R0, c[0x0][0x360] ;  /* 0x0000d800ff007b82 */ /* 0x000e620000000800 */
[----:B------:R-:W1:Y:S07]  /*0030*/  S2R R5, SR_TID.X ;  /* 0x0000000000057919 */ /* 0x000e6e0000002100 */
[----:B------:R-:W0:Y:S08]  /*0040*/  S2UR UR5, SR_CTAID.Y ;  /* 0x00000000000579c3 */ /* 0x000e300000002600 */
[----:B------:R-:W0:Y:S08]  /*0050*/  LDC R16, c[0x0][0x364] ;  /* 0x0000d900ff107b82 */ /* 0x000e300000000800 */
[----:B------:R-:W1:Y:S08]  /*0060*/  S2UR UR4, SR_CTAID.X ;  /* 0x00000000000479c3 */ /* 0x000e700000002500 */
[----:B------:R-:W2:Y:S01]  /*0070*/  LDC.64 R2, c[0x0][0x398] ;  /* 0x0000e600ff027b82 */ /* 0x000ea20000000a00 */
[----:B0-----:R-:W-:-:S02]  /*0080*/  IMAD R16, R16, UR5, R7 ;  /* 0x0000000510107c24 */ /* 0x001fc4000f8e0207 */
[----:B-1----:R-:W-:-:S03]  /*0090*/  IMAD R0, R0, UR4, R5 ;  /* 0x0000000400007c24 */ /* 0x002fc6000f8e0205 */
[----:B--2---:R-:W-:-:S04]  /*00a0*/  ISETP.GE.AND P0, PT, R16, R3, PT ;  /* 0x000000031000720c */ /* 0x004fc80003f06270 */
[----:B------:R-:W-:-:S13]  /*00b0*/  ISETP.GE.OR P0, PT, R0, R2, P0 ;  /* 0x000000020000720c */ /* 0x000fda0000706670 */
[----:B------:R-:W-:Y:S05]  /*00c0*/  @P0 EXIT ;  /* 0x000000000000094d */ /* 0x000fea0003800000 */
[----:B------:R-:W0:Y:S01]  /*00d0*/  LDC R17, c[0x0][0x3a0] ;  /* 0x0000e800ff117b82 */ /* 0x000e220000000800 */
[----:B------:R-:W1:Y:S01]  /*00e0*/  LDCU.64 UR6, c[0x0][0x358] ;  /* 0x00006b00ff0677ac */ /* 0x000e620008000a00 */
[----:B------:R-:W-:Y:S01]  /*00f0*/  HFMA2 R26, -RZ, RZ, 0, 0 ;  /* 0x00000000ff1a7431 */ /* 0x000fe200000001ff */
[----:B0-----:R-:W-:-:S13]  /*0100*/  ISETP.GE.AND P0, PT, R17, 0x1, PT ;  /* 0x000000011100780c */ /* 0x001fda0003f06270 */
[----:B-1----:R-:W-:Y:S05]  /*0110*/  @!P0 BRA `(.L_x_5) ;  /* 0x0000000400b88947 */ /* 0x002fea0003800000 */
[C---:B------:R-:W-:Y:S01]  /*0120*/  ISETP.GE.U32.AND P1, PT, R17.reuse, 0x8, PT ;  /* 0x000000081100780c */ /* 0x040fe20003f26070 */
[----:B------:R-:W-:Y:S01]  /*0130*/  IMAD R18, R0, R17, RZ ;  /* 0x0000001100127224 */ /* 0x000fe200078e02ff */
[----:B------:R-:W-:Y:S02]  /*0140*/  LOP3.LUT R25, R17, 0x7, RZ, 0xc0, !PT ;  /* 0x0000000711197812 */ /* 0x000fe400078ec0ff */
[----:B------:R-:W-:Y:S02]  /*0150*/  MOV R26, RZ ;  /* 0x000000ff001a7202 */ /* 0x000fe40000000f00 */
[----:B------:R-:W-:Y:S02]  /*0160*/  ISETP.NE.AND P0, PT, R25, RZ, PT ;  /* 0x000000ff1900720c */ /* 0x000fe40003f05270 */
[----:B------:R-:W-:-:S05]  /*0170*/  MOV R19, RZ ;  /* 0x000000ff00137202 */ /* 0x000fca0000000f00 */
        /* <DEDUP_REMOVED lines=9> */
.L_x_7:
        /* <DEDUP_REMOVED lines=41> */
.L_x_6:
        /* <DEDUP_REMOVED lines=27> */
.L_x_8:
        /* <DEDUP_REMOVED lines=27> */
.L_x_5:
[----:B------:R-:W0:Y:S01]  /*0800*/  LDC.64 R4, c[0x0][0x390] ;  /* 0x0000e400ff047b82 */ /* 0x000e220000000a00 */
[----:B------:R-:W-:-:S04]  /*0810*/  IMAD R3, R0, R3, R16 ;  /* 0x0000000300037224 */ /* 0x000fc800078e0210 */
[----:B0-----:R-:W-:-:S05]  /*0820*/  IMAD.WIDE R2, R3, 0x4, R4 ;  /* 0x0000000403027825 */ /* 0x001fca00078e0204 */
[----:B------:R-:W-:Y:S01]  /*0830*/  STG.E desc[UR6][R2.64], R26 ;  /* 0x0000001a02007986 */ /* 0x000fe2000c101906 */
[----:B------:R-:W-:Y:S05]  /*0840*/  EXIT ;  /* 0x000000000000794d */ /* 0x000fea0003800000 */
.L_x_9:
        /* <DEDUP_REMOVED lines=11> */
.L_x_11:


//--------------------- .nv.shared.reserved.0     --------------------------
	.section	.nv.shared.reserved.0,"aw",@nobits
	.weak		__nv_reservedSMEM_offset_0_alias
	.size		__nv_reservedSMEM_offset_0_alias, 0, 64
	.other		__nv_reservedSMEM_offset_0_alias,@"STO_CUDA_RESERVED_SHARED STV_DEFAULT"
__nv_reservedSMEM_offset_0_alias:
	.zero		0
	.zero		64


//--------------------- .nv.constant0._Z15SgemmCoalescingPfS_S_iii --------------------------
	.section	.nv.constant0._Z15SgemmCoalescingPfS_S_iii,"a",@progbits
	.sectionflags	@""
	.align	4
.nv.constant0._Z15SgemmCoalescingPfS_S_iii:
	.zero		932


//--------------------- .nv.constant0._Z10naiveSgemmPfS_S_iii --------------------------
	.section	.nv.constant0._Z10naiveSgemmPfS_S_iii,"a",@progbits
	.sectionflags	@""
	.align	4
.nv.constant0._Z10naiveSgemmPfS_S_iii:
	.zero		932


//--------------------- SYMBOLS --------------------------

	.type		.nv.reservedSmem.offset0,@object
	.size		.nv.reservedSmem.offset0,0x4
